	.headerflags	@"EF_CUDA_TEXMODE_UNIFIED EF_CUDA_64BIT_ADDRESS EF_CUDA_ACCELERATORS EF_CUDA_SM90 EF_CUDA_VIRTUAL_SM(EF_CUDA_SM90)"
	.elftype	@"ET_EXEC"


//--------------------- .nv.info                  --------------------------
	.section	.nv.info,"",@"SHT_CUDA_INFO"
	.align	4


	//----- nvinfo : EIATTR_REGCOUNT
	.align		4
        /*0000*/ 	.byte	0x04, 0x2f
        /*0002*/ 	.short	(.L_3 - .L_2)
	.align		4
.L_2:
        /*0004*/ 	.word	index@(triton_poi_fused__native_batch_norm_legit_no_training_13)
        /*0008*/ 	.word	0x00000010


	//----- nvinfo : EIATTR_MIN_STACK_SIZE
	.align		4
.L_3:
        /*000c*/ 	.byte	0x04, 0x12
        /*000e*/ 	.short	(.L_5 - .L_4)
	.align		4
.L_4:
        /*0010*/ 	.word	index@(triton_poi_fused__native_batch_norm_legit_no_training_13)
        /*0014*/ 	.word	0x00000000


	//----- nvinfo : EIATTR_FRAME_SIZE
	.align		4
.L_5:
        /*0018*/ 	.byte	0x04, 0x11
        /*001a*/ 	.short	(.L_7 - .L_6)
	.align		4
.L_6:
        /*001c*/ 	.word	index@(triton_poi_fused__native_batch_norm_legit_no_training_13)
        /*0020*/ 	.word	0x00000000


	//----- nvinfo : EIATTR_MIN_STACK_SIZE
	.align		4
.L_7:
        /*0024*/ 	.byte	0x04, 0x12
        /*0026*/ 	.short	(.L_9 - .L_8)
	.align		4
.L_8:
        /*0028*/ 	.word	index@(triton_poi_fused__native_batch_norm_legit_no_training_13)
        /*002c*/ 	.word	0x00000000
.L_9:


//--------------------- .nv.info.triton_poi_fused__native_batch_norm_legit_no_training_13 --------------------------
	.section	.nv.info.triton_poi_fused__native_batch_norm_legit_no_training_13,"",@"SHT_CUDA_INFO"
	.sectionflags	@""
	.align	4


	//----- nvinfo : EIATTR_CUDA_API_VERSION
	.align		4
        /*0000*/ 	.byte	0x04, 0x37
        /*0002*/ 	.short	(.L_11 - .L_10)
.L_10:
        /*0004*/ 	.word	0x0000007c


	//----- nvinfo : EIATTR_KPARAM_INFO
	.align		4
.L_11:
        /*0008*/ 	.byte	0x04, 0x17
        /*000a*/ 	.short	(.L_13 - .L_12)
.L_12:
        /*000c*/ 	.word	0x00000000
        /*0010*/ 	.short	0x0006
        /*0012*/ 	.short	0x0030
        /*0014*/ 	.byte	0x00, 0xf0, 0x11, 0x00


	//----- nvinfo : EIATTR_KPARAM_INFO
	.align		4
.L_13:
        /*0018*/ 	.byte	0x04, 0x17
        /*001a*/ 	.short	(.L_15 - .L_14)
.L_14:
        /*001c*/ 	.word	0x00000000
        /*0020*/ 	.short	0x0005
        /*0022*/ 	.short	0x0028
        /*0024*/ 	.byte	0x00, 0xf4, 0x21, 0x00


	//----- nvinfo : EIATTR_KPARAM_INFO
	.align		4
.L_15:
        /*0028*/ 	.byte	0x04, 0x17
        /*002a*/ 	.short	(.L_17 - .L_16)
.L_16:
        /*002c*/ 	.word	0x00000000
        /*0030*/ 	.short	0x0004
        /*0032*/ 	.short	0x0020
        /*0034*/ 	.byte	0x00, 0xf4, 0x21, 0x00


	//----- nvinfo : EIATTR_KPARAM_INFO
	.align		4
.L_17:
        /*0038*/ 	.byte	0x04, 0x17
        /*003a*/ 	.short	(.L_19 - .L_18)
.L_18:
        /*003c*/ 	.word	0x00000000
        /*0040*/ 	.short	0x0003
        /*0042*/ 	.short	0x0018
        /*0044*/ 	.byte	0x00, 0xf4, 0x21, 0x00


	//----- nvinfo : EIATTR_KPARAM_INFO
	.align		4
.L_19:
        /*0048*/ 	.byte	0x04, 0x17
        /*004a*/ 	.short	(.L_21 - .L_20)
.L_20:
        /*004c*/ 	.word	0x00000000
        /*0050*/ 	.short	0x0002
        /*0052*/ 	.short	0x0010
        /*0054*/ 	.byte	0x00, 0xf4, 0x21, 0x00


	//----- nvinfo : EIATTR_KPARAM_INFO
	.align		4
.L_21:
        /*0058*/ 	.byte	0x04, 0x17
        /*005a*/ 	.short	(.L_23 - .L_22)
.L_22:
        /*005c*/ 	.word	0x00000000
        /*0060*/ 	.short	0x0001
        /*0062*/ 	.short	0x0008
        /*0064*/ 	.byte	0x00, 0xf4, 0x21, 0x00


	//----- nvinfo : EIATTR_KPARAM_INFO
	.align		4
.L_23:
        /*0068*/ 	.byte	0x04, 0x17
        /*006a*/ 	.short	(.L_25 - .L_24)
.L_24:
        /*006c*/ 	.word	0x00000000
        /*0070*/ 	.short	0x0000
        /*0072*/ 	.short	0x0000
        /*0074*/ 	.byte	0x00, 0xf4, 0x21, 0x00


	//----- nvinfo : EIATTR_SPARSE_MMA_MASK
	.align		4
.L_25:
        /*0078*/ 	.byte	0x03, 0x50
        /*007a*/ 	.short	0x0000


	//----- nvinfo : EIATTR_MAXREG_COUNT
	.align		4
        /*007c*/ 	.byte	0x03, 0x1b
        /*007e*/ 	.short	0x00ff


	//----- nvinfo : EIATTR_EXIT_INSTR_OFFSETS
	.align		4
        /*0080*/ 	.byte	0x04, 0x1c
        /*0082*/ 	.short	(.L_27 - .L_26)


	//   ....[0]....
.L_26:
        /*0084*/ 	.word	0x000002b0


	//----- nvinfo : EIATTR_REQNTID
	.align		4
.L_27:
        /*0088*/ 	.byte	0x04, 0x10
        /*008a*/ 	.short	(.L_29 - .L_28)
.L_28:
        /*008c*/ 	.word	0x00000080
        /*0090*/ 	.word	0x00000001
        /*0094*/ 	.word	0x00000001


	//----- nvinfo : EIATTR_CBANK_PARAM_SIZE
	.align		4
.L_29:
        /*0098*/ 	.byte	0x03, 0x19
        /*009a*/ 	.short	0x0034


	//----- nvinfo : EIATTR_PARAM_CBANK
	.align		4
        /*009c*/ 	.byte	0x04, 0x0a
        /*009e*/ 	.short	(.L_31 - .L_30)
	.align		4
.L_30:
        /*00a0*/ 	.word	index@(.nv.constant0.triton_poi_fused__native_batch_norm_legit_no_training_13)
        /*00a4*/ 	.short	0x0210
        /*00a6*/ 	.short	0x0034


	//----- nvinfo : EIATTR_SW_WAR
	.align		4
.L_31:
        /*00a8*/ 	.byte	0x04, 0x36
        /*00aa*/ 	.short	(.L_33 - .L_32)
.L_32:
        /*00ac*/ 	.word	0x00000008
.L_33:


//--------------------- .nv.callgraph             --------------------------
	.section	.nv.callgraph,"",@"SHT_CUDA_CALLGRAPH"
	.align	4
	.sectionentsize	8
	.align		4
        /*0000*/ 	.word	0x00000000
	.align		4
        /*0004*/ 	.word	0xffffffff
	.align		4
        /*0008*/ 	.word	0x00000000
	.align		4
        /*000c*/ 	.word	0xfffffffe
	.align		4
        /*0010*/ 	.word	0x00000000
	.align		4
        /*0014*/ 	.word	0xfffffffd
	.align		4
        /*0018*/ 	.word	0x00000000
	.align		4
        /*001c*/ 	.word	0xfffffffc


//--------------------- .nv.constant4             --------------------------
	.section	.nv.constant4,"a",@progbits
	.align	8
	.align		8
.nv.constant4:
        /*0000*/ 	.dword	_$_str
	.align		8
        /*0008*/ 	.dword	_$_str_$_2


//--------------------- .text.triton_poi_fused__native_batch_norm_legit_no_training_13 --------------------------
	.section	.text.triton_poi_fused__native_batch_norm_legit_no_training_13,"ax",@progbits
	.align	128
        .global         triton_poi_fused__native_batch_norm_legit_no_training_13
        .type           triton_poi_fused__native_batch_norm_legit_no_training_13,@function
        .size           triton_poi_fused__native_batch_norm_legit_no_training_13,(.L_x_1 - triton_poi_fused__native_batch_norm_legit_no_training_13)
        .other          triton_poi_fused__native_batch_norm_legit_no_training_13,@"STO_CUDA_ENTRY STV_DEFAULT"
triton_poi_fused__native_batch_norm_legit_no_training_13:
.text.triton_poi_fused__native_batch_norm_legit_no_training_13:
[----:B------:R-:W-:Y:S01]  /*0000*/  LDC R1, c[0x0][0x28] ;  /* 0x00000a00ff017b82 */ /* 0x000fe20000000800 */
[----:B------:R-:W1:Y:S07]  /*0010*/  S2R R0, SR_TID.X ;  /* 0x0000000000007919 */ /* 0x000e6e0000002100 */
[----:B------:R-:W2:Y:S01]  /*0020*/  LDC.64 R6, c[0x0][0x220] ;  /* 0x00008800ff067b82 */ /* 0x000ea20000000a00 */
[----:B------:R-:W-:Y:S01]  /*0030*/  ULDC.64 UR4, c[0x0][0x208] ;  /* 0x0000820000047ab9 */ /* 0x000fe20000000a00 */
[----:B------:R-:W3:Y:S06]  /*0040*/  S2R R3, SR_CTAID.X ;  /* 0x0000000000037919 */ /* 0x000eec0000002500 */
[----:B------:R-:W4:Y:S08]  /*0050*/  LDC.64 R4, c[0x0][0x218] ;  /* 0x00008600ff047b82 */ /* 0x000f300000000a00 */
[----:B------:R-:W5:Y:S08]  /*0060*/  LDC.64 R8, c[0x0][0x228] ;  /* 0x00008a00ff087b82 */ /* 0x000f700000000a00 */
[----:B------:R-:W5:Y:S01]  /*0070*/  LDC.64 R10, c[0x0][0x230] ;  /* 0x00008c00ff0a7b82 */ /* 0x000f620000000a00 */
[----:B-1----:R-:W-:-:S02]  /*0080*/  LOP3.LUT R0, R0, 0x7f, RZ, 0xc0, !PT ;  /* 0x0000007f00007812 */ /* 0x002fc400078ec0ff */
[----:B---3--:R-:W-:Y:S02]  /*0090*/  SHF.R.S32.HI R2, RZ, 0x18, R3 ;  /* 0x00000018ff027819 */ /* 0x008fe40000011403 */
[----:B------:R-:W-:Y:S02]  /*00a0*/  LEA R0, R3, R0, 0x7 ;  /* 0x0000000003007211 */ /* 0x000fe400078e38ff */
[----:B------:R-:W-:-:S04]  /*00b0*/  SGXT R3, R2, 0x1 ;  /* 0x000000010203781a */ /* 0x000fc80000000200 */
[----:B------:R-:W-:-:S04]  /*00c0*/  LEA.HI R3, R3, R0, RZ, 0x6 ;  /* 0x0000000003037211 */ /* 0x000fc800078f30ff */
[----:B------:R-:W-:-:S04]  /*00d0*/  LOP3.LUT R3, R3, 0xffffffc0, RZ, 0xc0, !PT ;  /* 0xffffffc003037812 */ /* 0x000fc800078ec0ff */
[----:B------:R-:W-:Y:S02]  /*00e0*/  IADD3 R13, R0, -R3, RZ ;  /* 0x80000003000d7210 */ /* 0x000fe40007ffe0ff */
[----:B------:R-:W1:Y:S03]  /*00f0*/  LDC.64 R2, c[0x0][0x210] ;  /* 0x00008400ff027b82 */ /* 0x000e660000000a00 */
[----:B--2---:R-:W-:-:S06]  /*0100*/  IMAD.WIDE R6, R13, 0x4, R6 ;  /* 0x000000040d067825 */ /* 0x004fcc00078e0206 */
[----:B------:R-:W2:Y:S01]  /*0110*/  LDG.E.EL R6, desc[UR4][R6.64] ;  /* 0x0000000406067981 */ /* 0x000ea2000c2e1900 */
[----:B----4-:R-:W-:-:S04]  /*0120*/  IMAD.WIDE R4, R13, 0x4, R4 ;  /* 0x000000040d047825 */ /* 0x010fc800078e0204 */
[C---:B-----5:R-:W-:Y:S02]  /*0130*/  IMAD.WIDE R8, R13.reuse, 0x4, R8 ;  /* 0x000000040d087825 */ /* 0x060fe400078e0208 */
[----:B------:R3:W4:Y:S02]  /*0140*/  LDG.E.EL R5, desc[UR4][R4.64] ;  /* 0x0000000404057981 */ /* 0x000724000c2e1900 */
[----:B0-----:R-:W-:Y:S02]  /*0150*/  IMAD.WIDE R10, R13, 0x4, R10 ;  /* 0x000000040d0a7825 */ /* 0x001fe400078e020a */
[----:B------:R-:W5:Y:S02]  /*0160*/  LDG.E.EL R8, desc[UR4][R8.64] ;  /* 0x0000000408087981 */ /* 0x000f64000c2e1900 */
[C---:B-1----:R-:W-:Y:S02]  /*0170*/  IMAD.WIDE R2, R0.reuse, 0x4, R2 ;  /* 0x0000000400027825 */ /* 0x042fe400078e0202 */
[----:B------:R-:W5:Y:S04]  /*0180*/  LDG.E.EL R11, desc[UR4][R10.64] ;  /* 0x000000040a0b7981 */ /* 0x000f68000c2e1900 */
[----:B------:R0:W4:Y:S01]  /*0190*/  LDG.E R12, desc[UR4][R2.64] ;  /* 0x00000004020c7981 */ /* 0x000122000c1e1900 */
[----:B---3--:R-:W-:Y:S01]  /*01a0*/  HFMA2.MMA R4, -RZ, RZ, 1.625, 0 ;  /* 0x3e800000ff047435 */ /* 0x008fe200000001ff */
[----:B0-----:R-:W0:Y:S02]  /*01b0*/  LDC.64 R2, c[0x0][0x238] ;  /* 0x00008e00ff027b82 */ /* 0x001e240000000a00 */
[----:B0-----:R-:W-:-:S04]  /*01c0*/  IMAD.WIDE R2, R0, 0x4, R2 ;  /* 0x0000000400027825 */ /* 0x001fc800078e0202 */
[----:B--2---:R-:W-:-:S04]  /*01d0*/  FADD R6, R6, 9.9999997473787516356e-06 ;  /* 0x3727c5ac06067421 */ /* 0x004fc80000000000 */
[----:B------:R-:W0:Y:S02]  /*01e0*/  MUFU.SQRT R7, R6 ;  /* 0x0000000600077308 */ /* 0x000e240000002000 */
[C---:B0-----:R-:W-:Y:S02]  /*01f0*/  FSETP.GT.AND P0, PT, R7.reuse, 8.50705917302346158658e+37, PT ;  /* 0x7e8000000700780b */ /* 0x041fe40003f04000 */
[----:B------:R-:W-:-:S11]  /*0200*/  FSETP.GEU.AND P1, PT, R7, 1.175494350822287508e-38, PT ;  /* 0x008000000700780b */ /* 0x000fd60003f2e000 */
[----:B------:R-:W-:-:S04]  /*0210*/  @P0 FMUL R7, R7, 0.25 ;  /* 0x3e80000007070820 */ /* 0x000fc80000400000 */
[----:B------:R-:W-:-:S06]  /*0220*/  @!P1 FMUL R7, R7, 16777216 ;  /* 0x4b80000007079820 */ /* 0x000fcc0000400000 */
[----:B------:R-:W0:Y:S01]  /*0230*/  MUFU.RCP R7, R7 ;  /* 0x0000000700077308 */ /* 0x000e220000001000 */
[----:B------:R-:W-:Y:S01]  /*0240*/  FSEL R4, R4, 1, P0 ;  /* 0x3f80000004047808 */ /* 0x000fe20000000000 */
[----:B----4-:R-:W-:-:S04]  /*0250*/  FADD R5, R12, -R5 ;  /* 0x800000050c057221 */ /* 0x010fc80000000000 */
[----:B------:R-:W-:-:S04]  /*0260*/  @!P1 FMUL R4, R4, 16777216 ;  /* 0x4b80000004049820 */ /* 0x000fc80000400000 */
[----:B0-----:R-:W-:-:S04]  /*0270*/  FMUL R4, R7, R4 ;  /* 0x0000000407047220 */ /* 0x001fc80000400000 */
[----:B------:R-:W-:-:S04]  /*0280*/  FMUL R4, R5, R4 ;  /* 0x0000000405047220 */ /* 0x000fc80000400000 */
[----:B-----5:R-:W-:-:S05]  /*0290*/  FFMA R11, R8, R4, R11 ;  /* 0x00000004080b7223 */ /* 0x020fca000000000b */
[----:B------:R-:W-:Y:S01]  /*02a0*/  STG.E desc[UR4][R2.64], R11 ;  /* 0x0000000b02007986 */ /* 0x000fe2000c101904 */
[----:B------:R-:W-:Y:S05]  /*02b0*/  EXIT ;  /* 0x000000000000794d */ /* 0x000fea0003800000 */
.L_x_0:
[----:B------:R-:W-:-:S00]  /*02c0*/  BRA `(.L_x_0) ;  /* 0xfffffffc00fc7947 */ /* 0x000fc0000383ffff */
[----:B------:R-:W-:-:S00]  /*02d0*/  NOP ;  /* 0x0000000000007918 */ /* 0x000fc00000000000 */
        /* <DEDUP_REMOVED lines=10> */
.L_x_1:


//--------------------- .nv.global.init           --------------------------
	.section	.nv.global.init,"aw",@progbits
.nv.global.init:
	.type		_$_str,@object
	.size		_$_str,(_$_str_$_2 - _$_str)
_$_str:
        /*0000*/ 	.byte	0x5f, 0x5f, 0x43, 0x55, 0x44, 0x41, 0x5f, 0x46, 0x54, 0x5a, 0x00
	.type		_$_str_$_2,@object
	.size		_$_str_$_2,(.L_1 - _$_str_$_2)
_$_str_$_2:
        /*000b*/ 	.byte	0x5f, 0x5f, 0x43, 0x55, 0x44, 0x41, 0x5f, 0x50, 0x52, 0x45, 0x43, 0x5f, 0x53, 0x51, 0x52, 0x54
        /*001b*/ 	.byte	0x00
.L_1:


//--------------------- .nv.constant0.triton_poi_fused__native_batch_norm_legit_no_training_13 --------------------------
	.section	.nv.constant0.triton_poi_fused__native_batch_norm_legit_no_training_13,"a",@progbits
	.sectionflags	@""
	.align	4
.nv.constant0.triton_poi_fused__native_batch_norm_legit_no_training_13:
	.zero		580
